	.headerflags	@"EF_CUDA_TEXMODE_UNIFIED EF_CUDA_64BIT_ADDRESS EF_CUDA_SM86 EF_CUDA_VIRTUAL_SM(EF_CUDA_SM86)"
	.elftype	@"ET_EXEC"


//--------------------- .nv.info                  --------------------------
	.section	.nv.info,"",@"SHT_CUDA_INFO"
	.align	4


	//----- nvinfo : EIATTR_REGCOUNT
	.align		4
        /*0000*/ 	.byte	0x04, 0x2f
        /*0002*/ 	.short	(.L_1 - .L_0)
	.align		4
.L_0:
        /*0004*/ 	.word	index@(triton_)
        /*0008*/ 	.word	0x00000022


	//----- nvinfo : EIATTR_MIN_STACK_SIZE
	.align		4
.L_1:
        /*000c*/ 	.byte	0x04, 0x12
        /*000e*/ 	.short	(.L_3 - .L_2)
	.align		4
.L_2:
        /*0010*/ 	.word	index@(triton_)
        /*0014*/ 	.word	0x00000000


	//----- nvinfo : EIATTR_FRAME_SIZE
	.align		4
.L_3:
        /*0018*/ 	.byte	0x04, 0x11
        /*001a*/ 	.short	(.L_5 - .L_4)
	.align		4
.L_4:
        /*001c*/ 	.word	index@(triton_)
        /*0020*/ 	.word	0x00000000


	//----- nvinfo : EIATTR_MIN_STACK_SIZE
	.align		4
.L_5:
        /*0024*/ 	.byte	0x04, 0x12
        /*0026*/ 	.short	(.L_7 - .L_6)
	.align		4
.L_6:
        /*0028*/ 	.word	index@(triton_)
        /*002c*/ 	.word	0x00000000
.L_7:


//--------------------- .nv.info.triton_          --------------------------
	.section	.nv.info.triton_,"",@"SHT_CUDA_INFO"
	.sectionflags	@""
	.align	4


	//----- nvinfo : EIATTR_CUDA_API_VERSION
	.align		4
        /*0000*/ 	.byte	0x04, 0x37
        /*0002*/ 	.short	(.L_9 - .L_8)
.L_8:
        /*0004*/ 	.word	0x0000007c


	//----- nvinfo : EIATTR_SW2861232_WAR
	.align		4
.L_9:
        /*0008*/ 	.byte	0x01, 0x35
	.zero		2


	//----- nvinfo : EIATTR_PARAM_CBANK
	.align		4
        /*000c*/ 	.byte	0x04, 0x0a
        /*000e*/ 	.short	(.L_11 - .L_10)
	.align		4
.L_10:
        /*0010*/ 	.word	index@(.nv.constant0.triton_)
        /*0014*/ 	.short	0x0160
        /*0016*/ 	.short	0x0040


	//----- nvinfo : EIATTR_CBANK_PARAM_SIZE
	.align		4
.L_11:
        /*0018*/ 	.byte	0x03, 0x19
        /*001a*/ 	.short	0x0040


	//----- nvinfo : EIATTR_KPARAM_INFO
	.align		4
        /*001c*/ 	.byte	0x04, 0x17
        /*001e*/ 	.short	(.L_13 - .L_12)
.L_12:
        /*0020*/ 	.word	0x00000000
        /*0024*/ 	.short	0x0007
        /*0026*/ 	.short	0x0038
        /*0028*/ 	.byte	0x00, 0xf4, 0x21, 0x00


	//----- nvinfo : EIATTR_KPARAM_INFO
	.align		4
.L_13:
        /*002c*/ 	.byte	0x04, 0x17
        /*002e*/ 	.short	(.L_15 - .L_14)
.L_14:
        /*0030*/ 	.word	0x00000000
        /*0034*/ 	.short	0x0006
        /*0036*/ 	.short	0x0030
        /*0038*/ 	.byte	0x00, 0xf0, 0x11, 0x00


	//----- nvinfo : EIATTR_KPARAM_INFO
	.align		4
.L_15:
        /*003c*/ 	.byte	0x04, 0x17
        /*003e*/ 	.short	(.L_17 - .L_16)
.L_16:
        /*0040*/ 	.word	0x00000000
        /*0044*/ 	.short	0x0005
        /*0046*/ 	.short	0x0028
        /*0048*/ 	.byte	0x00, 0xf4, 0x21, 0x00


	//----- nvinfo : EIATTR_KPARAM_INFO
	.align		4
.L_17:
        /*004c*/ 	.byte	0x04, 0x17
        /*004e*/ 	.short	(.L_19 - .L_18)
.L_18:
        /*0050*/ 	.word	0x00000000
        /*0054*/ 	.short	0x0004
        /*0056*/ 	.short	0x0020
        /*0058*/ 	.byte	0x00, 0xf4, 0x21, 0x00


	//----- nvinfo : EIATTR_KPARAM_INFO
	.align		4
.L_19:
        /*005c*/ 	.byte	0x04, 0x17
        /*005e*/ 	.short	(.L_21 - .L_20)
.L_20:
        /*0060*/ 	.word	0x00000000
        /*0064*/ 	.short	0x0003
        /*0066*/ 	.short	0x0018
        /*0068*/ 	.byte	0x00, 0xf4, 0x21, 0x00


	//----- nvinfo : EIATTR_KPARAM_INFO
	.align		4
.L_21:
        /*006c*/ 	.byte	0x04, 0x17
        /*006e*/ 	.short	(.L_23 - .L_22)
.L_22:
        /*0070*/ 	.word	0x00000000
        /*0074*/ 	.short	0x0002
        /*0076*/ 	.short	0x0010
        /*0078*/ 	.byte	0x00, 0xf4, 0x21, 0x00


	//----- nvinfo : EIATTR_KPARAM_INFO
	.align		4
.L_23:
        /*007c*/ 	.byte	0x04, 0x17
        /*007e*/ 	.short	(.L_25 - .L_24)
.L_24:
        /*0080*/ 	.word	0x00000000
        /*0084*/ 	.short	0x0001
        /*0086*/ 	.short	0x0008
        /*0088*/ 	.byte	0x00, 0xf4, 0x21, 0x00


	//----- nvinfo : EIATTR_KPARAM_INFO
	.align		4
.L_25:
        /*008c*/ 	.byte	0x04, 0x17
        /*008e*/ 	.short	(.L_27 - .L_26)
.L_26:
        /*0090*/ 	.word	0x00000000
        /*0094*/ 	.short	0x0000
        /*0096*/ 	.short	0x0000
        /*0098*/ 	.byte	0x00, 0xf4, 0x21, 0x00


	//----- nvinfo : EIATTR_MAXREG_COUNT
	.align		4
.L_27:
        /*009c*/ 	.byte	0x03, 0x1b
        /*009e*/ 	.short	0x00ff


	//----- nvinfo : EIATTR_EXIT_INSTR_OFFSETS
	.align		4
        /*00a0*/ 	.byte	0x04, 0x1c
        /*00a2*/ 	.short	(.L_29 - .L_28)


	//   ....[0]....
.L_28:
        /*00a4*/ 	.word	0x00000780


	//----- nvinfo : EIATTR_REQNTID
	.align		4
.L_29:
        /*00a8*/ 	.byte	0x04, 0x10
        /*00aa*/ 	.short	(.L_31 - .L_30)
.L_30:
        /*00ac*/ 	.word	0x00000100
        /*00b0*/ 	.word	0x00000001
        /*00b4*/ 	.word	0x00000001
.L_31:


//--------------------- .nv.callgraph             --------------------------
	.section	.nv.callgraph,"",@"SHT_CUDA_CALLGRAPH"
	.align	4
	.sectionentsize	8
	.align		4
        /*0000*/ 	.word	0x00000000
	.align		4
        /*0004*/ 	.word	0xffffffff
	.align		4
        /*0008*/ 	.word	0x00000000
	.align		4
        /*000c*/ 	.word	0xfffffffe
	.align		4
        /*0010*/ 	.word	0x00000000
	.align		4
        /*0014*/ 	.word	0xfffffffd
	.align		4
        /*0018*/ 	.word	0x00000000
	.align		4
        /*001c*/ 	.word	0xfffffffc


//--------------------- .nv.rel.action            --------------------------
	.section	.nv.rel.action,"",@"SHT_CUDA_RELOCINFO"
	.align	8
	.sectionentsize	8
        /*0000*/ 	.byte	0x73, 0x00, 0x00, 0x00, 0x00, 0x00, 0x00, 0x00, 0x00, 0x00, 0x00, 0x11, 0x25, 0x00, 0x05, 0x36


//--------------------- .nv.constant0.triton_     --------------------------
	.section	.nv.constant0.triton_,"a",@progbits
	.sectionflags	@""
	.align	4
.nv.constant0.triton_:
	.zero		416


//--------------------- .text.triton_             --------------------------
	.section	.text.triton_,"ax",@progbits
	.sectionflags	@"SHF_BARRIERS=1"
	.sectioninfo	@"SHI_REGISTERS=34"
	.align	128
        .global         triton_
        .type           triton_,@function
        .size           triton_,(.L_x_1 - triton_)
        .other          triton_,@"STO_CUDA_ENTRY STV_DEFAULT"
triton_:
.text.triton_:
[----:B------:R-:W-:Y:S02]  /*0000*/  IMAD.MOV.U32 R1, RZ, RZ, c[0x0][0x28] ;  /* 0x00000a00ff017624 */ /* 0x000fe400078e00ff */
[----:B------:R-:W0:Y:S01]  /*0010*/  S2R R20, SR_TID.X ;  /* 0x0000000000147919 */ /* 0x000e220000002100 */
[----:B------:R-:W-:Y:S01]  /*0020*/  IMAD.MOV.U32 R15, RZ, RZ, 0x2 ;  /* 0x00000002ff0f7424 */ /* 0x000fe200078e00ff */
[----:B------:R-:W-:Y:S02]  /*0030*/  ULDC.64 UR4, c[0x0][0x118] ;  /* 0x0000460000047ab9 */ /* 0x000fe40000000a00 */
[----:B------:R-:W1:Y:S01]  /*0040*/  S2R R0, SR_CTAID.X ;  /* 0x0000000000007919 */ /* 0x000e620000002500 */
[----:B0-----:R-:W-:Y:S02]  /*0050*/  IMAD.SHL.U32 R21, R20, 0x8, RZ ;  /* 0x0000000814157824 */ /* 0x001fe400078e00ff */
[----:B-1----:R-:W-:-:S03]  /*0060*/  IMAD.SHL.U32 R0, R0, 0x800, RZ ;  /* 0x0000080000007824 */ /* 0x002fc600078e00ff */
[----:B------:R-:W-:-:S04]  /*0070*/  LOP3.LUT R21, R21, 0x7f8, RZ, 0xc0, !PT ;  /* 0x000007f815157812 */ /* 0x000fc800078ec0ff */
[----:B------:R-:W-:-:S05]  /*0080*/  LOP3.LUT R19, R21, R0, RZ, 0xfc, !PT ;  /* 0x0000000015137212 */ /* 0x000fca00078efcff */
[----:B------:R-:W-:-:S05]  /*0090*/  IMAD.HI R2, R19, 0x2aaaaaab, RZ ;  /* 0x2aaaaaab13027827 */ /* 0x000fca00078e02ff */
[----:B------:R-:W-:-:S04]  /*00a0*/  SHF.R.U32.HI R3, RZ, 0x1f, R2 ;  /* 0x0000001fff037819 */ /* 0x000fc80000011602 */
[----:B------:R-:W-:-:S05]  /*00b0*/  LEA.HI.SX32 R6, R2, R3, 0x15 ;  /* 0x0000000302067211 */ /* 0x000fca00078faaff */
[----:B------:R-:W-:-:S05]  /*00c0*/  IMAD.WIDE R12, R6, R15, c[0x0][0x168] ;  /* 0x00005a00060c7625 */ /* 0x000fca00078e020f */
[----:B------:R0:W2:Y:S01]  /*00d0*/  LDG.E.EL.U16 R23, [R12.64] ;  /* 0x000000040c177981 */ /* 0x0000a2000c2e1500 */
[----:B------:R-:W-:-:S05]  /*00e0*/  IMAD.WIDE R16, R6, R15, c[0x0][0x170] ;  /* 0x00005c0006107625 */ /* 0x000fca00078e020f */
[----:B------:R1:W3:Y:S01]  /*00f0*/  LDG.E.EL.U16 R22, [R16.64] ;  /* 0x0000000410167981 */ /* 0x0002e2000c2e1500 */
[----:B------:R-:W-:Y:S01]  /*0100*/  MOV R2, 0x4 ;  /* 0x0000000400027802 */ /* 0x000fe20000000f00 */
[----:B------:R-:W-:Y:S01]  /*0110*/  IMAD R14, R6, -0x3000, R19 ;  /* 0xffffd000060e7824 */ /* 0x000fe200078e0213 */
[----:B------:R-:W-:Y:S02]  /*0120*/  SHF.R.S32.HI R3, RZ, 0x1f, R0 ;  /* 0x0000001fff037819 */ /* 0x000fe40000011400 */
[C---:B------:R-:W-:Y:S01]  /*0130*/  LEA R18, P0, R19.reuse, c[0x0][0x160], 0x2 ;  /* 0x0000580013127a11 */ /* 0x040fe200078010ff */
[----:B------:R-:W-:-:S03]  /*0140*/  IMAD.WIDE R4, R19, R2, c[0x0][0x160] ;  /* 0x0000580013047625 */ /* 0x000fc600078e0202 */
[----:B------:R-:W-:Y:S01]  /*0150*/  LEA.HI.X R19, R19, c[0x0][0x164], R3, 0x2, P0 ;  /* 0x0000590013137a11 */ /* 0x000fe200000f1403 */
[CC--:B------:R-:W-:Y:S02]  /*0160*/  IMAD.WIDE R8, R14.reuse, R15.reuse, c[0x0][0x178] ;  /* 0x00005e000e087625 */ /* 0x0c0fe400078e020f */
[----:B------:R-:W4:Y:S02]  /*0170*/  LDG.E.128 R4, [R4.64] ;  /* 0x0000000404047981 */ /* 0x000f24000c1e1d00 */
[----:B------:R-:W-:Y:S02]  /*0180*/  IMAD.WIDE R14, R14, R15, c[0x0][0x180] ;  /* 0x000060000e0e7625 */ /* 0x000fe400078e020f */
[----:B------:R-:W5:Y:S04]  /*0190*/  LDG.E.EL.128 R8, [R8.64] ;  /* 0x0000000408087981 */ /* 0x000f68000c2e1d00 */
[----:B-1----:R-:W4:Y:S04]  /*01a0*/  LDG.E.128 R16, [R18.64+0x10] ;  /* 0x0000100412107981 */ /* 0x002f28000c1e1d00 */
[----:B0-----:R-:W4:Y:S01]  /*01b0*/  LDG.E.EL.128 R12, [R14.64] ;  /* 0x000000040e0c7981 */ /* 0x001f22000c2e1d00 */
[----:B------:R-:W-:-:S02]  /*01c0*/  IMAD.SHL.U32 R20, R20, 0x4, RZ ;  /* 0x0000000414147824 */ /* 0x000fc400078e00ff */
[C---:B--2---:R-:W-:Y:S02]  /*01d0*/  IMAD.U32 R25, R23.reuse, 0x10000, RZ ;  /* 0x0001000017197824 */ /* 0x044fe400078e00ff */
[----:B------:R-:W-:-:S03]  /*01e0*/  IMAD.U32 R24, R23, 0x10000, RZ ;  /* 0x0001000017187824 */ /* 0x000fc600078e00ff */
[----:B------:R-:W-:Y:S02]  /*01f0*/  FSETP.GE.AND P1, PT, R25, RZ, PT ;  /* 0x000000ff1900720b */ /* 0x000fe40003f26000 */
[----:B------:R-:W-:Y:S02]  /*0200*/  FSETP.GE.AND P0, PT, R24, RZ, PT ;  /* 0x000000ff1800720b */ /* 0x000fe40003f06000 */
[C---:B------:R-:W-:Y:S02]  /*0210*/  SEL R24, R23.reuse, RZ, !P1 ;  /* 0x000000ff17187207 */ /* 0x040fe40004800000 */
[----:B------:R-:W-:Y:S01]  /*0220*/  SEL R23, R23, RZ, !P0 ;  /* 0x000000ff17177207 */ /* 0x000fe20004000000 */
[----:B---3--:R-:W-:-:S03]  /*0230*/  IMAD.U32 R25, R22, 0x10000, RZ ;  /* 0x0001000016197824 */ /* 0x008fc600078e00ff */
[----:B------:R-:W-:Y:S01]  /*0240*/  SHF.L.U32 R23, R23, 0x10, RZ ;  /* 0x0000001017177819 */ /* 0x000fe200000006ff */
[----:B------:R-:W-:Y:S01]  /*0250*/  IMAD.U32 R24, R24, 0x10000, RZ ;  /* 0x0001000018187824 */ /* 0x000fe200078e00ff */
[C---:B------:R-:W-:Y:S02]  /*0260*/  FSETP.GTU.AND P0, PT, R25.reuse, RZ, PT ;  /* 0x000000ff1900720b */ /* 0x040fe40003f0c000 */
[----:B------:R-:W-:Y:S01]  /*0270*/  FSETP.GTU.AND P2, PT, R25, RZ, PT ;  /* 0x000000ff1900720b */ /* 0x000fe20003f4c000 */
[----:B------:R-:W-:Y:S01]  /*0280*/  FADD R27, RZ, -R23 ;  /* 0x80000017ff1b7221 */ /* 0x000fe20000000000 */
[----:B------:R-:W-:Y:S01]  /*0290*/  FADD R28, RZ, -R24 ;  /* 0x80000018ff1c7221 */ /* 0x000fe20000000000 */
[C---:B------:R-:W-:Y:S02]  /*02a0*/  SEL R23, R22.reuse, RZ, P0 ;  /* 0x000000ff16177207 */ /* 0x040fe40000000000 */
[----:B------:R-:W-:Y:S02]  /*02b0*/  SEL R22, R22, RZ, P2 ;  /* 0x000000ff16167207 */ /* 0x000fe40001000000 */
[----:B------:R-:W-:-:S02]  /*02c0*/  FSETP.NAN.AND P1, PT, R27, R27, PT ;  /* 0x0000001b1b00720b */ /* 0x000fc40003f28000 */
[----:B------:R-:W-:Y:S01]  /*02d0*/  FSETP.NAN.AND P0, PT, R28, R28, PT ;  /* 0x0000001c1c00720b */ /* 0x000fe20003f08000 */
[----:B------:R-:W-:Y:S02]  /*02e0*/  IMAD.U32 R22, R22, 0x10000, RZ ;  /* 0x0001000016167824 */ /* 0x000fe400078e00ff */
[----:B------:R-:W-:-:S03]  /*02f0*/  IMAD.U32 R23, R23, 0x10000, RZ ;  /* 0x0001000017177824 */ /* 0x000fc600078e00ff */
[----:B------:R-:W-:Y:S02]  /*0300*/  FSETP.GT.AND P2, PT, R27, R22, PT ;  /* 0x000000161b00720b */ /* 0x000fe40003f44000 */
[----:B------:R-:W-:-:S03]  /*0310*/  FSETP.GT.AND P3, PT, R28, R23, PT ;  /* 0x000000171c00720b */ /* 0x000fc60003f64000 */
[----:B------:R-:W-:Y:S02]  /*0320*/  @!P1 FSEL R27, R27, R22, P2 ;  /* 0x000000161b1b9208 */ /* 0x000fe40001000000 */
[----:B------:R-:W-:-:S03]  /*0330*/  @!P0 FSEL R28, R28, R23, P3 ;  /* 0x000000171c1c8208 */ /* 0x000fc60001800000 */
[----:B------:R-:W-:Y:S02]  /*0340*/  FMUL R27, R27, 0.0078740157186985015869 ;  /* 0x3c0102041b1b7820 */ /* 0x000fe40000400000 */
[----:B------:R-:W-:-:S03]  /*0350*/  FMUL R28, R28, 0.0078740157186985015869 ;  /* 0x3c0102041c1c7820 */ /* 0x000fc60000400000 */
[C---:B------:R-:W-:Y:S02]  /*0360*/  FSETP.GT.AND P1, PT, R27.reuse, 9.9999997473787516356e-06, PT ;  /* 0x3727c5ac1b00780b */ /* 0x040fe40003f24000 */
[C---:B------:R-:W-:Y:S02]  /*0370*/  FSETP.GT.AND P0, PT, R28.reuse, 9.9999997473787516356e-06, PT ;  /* 0x3727c5ac1c00780b */ /* 0x040fe40003f04000 */
[----:B------:R-:W-:Y:S02]  /*0380*/  FSETP.NAN.AND P2, PT, R27, R27, PT ;  /* 0x0000001b1b00720b */ /* 0x000fe40003f48000 */
[----:B------:R-:W-:Y:S02]  /*0390*/  FSETP.NAN.AND P3, PT, R28, R28, PT ;  /* 0x0000001c1c00720b */ /* 0x000fe40003f68000 */
[----:B----4-:R-:W-:Y:S01]  /*03a0*/  I2FP.F32.S32 R6, R6 ;  /* 0x0000000600067245 */ /* 0x010fe20000201400 */
[----:B-----5:R-:W-:Y:S01]  /*03b0*/  IMAD.U32 R24, R9, 0x10000, RZ ;  /* 0x0001000009187824 */ /* 0x020fe200078e00ff */
[----:B------:R-:W-:-:S03]  /*03c0*/  I2FP.F32.S32 R5, R5 ;  /* 0x0000000500057245 */ /* 0x000fc60000201400 */
[----:B------:R-:W-:Y:S01]  /*03d0*/  @!P1 FSEL R27, R27, 9.9999997473787516356e-06, P2 ;  /* 0x3727c5ac1b1b9808 */ /* 0x000fe20001000000 */
[----:B------:R-:W-:Y:S01]  /*03e0*/  IMAD.U32 R26, R8, 0x10000, RZ ;  /* 0x00010000081a7824 */ /* 0x000fe200078e00ff */
[----:B------:R-:W-:Y:S01]  /*03f0*/  I2FP.F32.S32 R25, R7 ;  /* 0x0000000700197245 */ /* 0x000fe20000201400 */
[----:B------:R-:W-:Y:S01]  /*0400*/  IMAD.U32 R31, R12, 0x10000, RZ ;  /* 0x000100000c1f7824 */ /* 0x000fe200078e00ff */
[----:B------:R-:W-:Y:S02]  /*0410*/  PRMT R22, R9, 0x7632, R22 ;  /* 0x0000763209167816 */ /* 0x000fe40000000016 */
[----:B------:R-:W-:Y:S02]  /*0420*/  I2FP.F32.S32 R17, R17 ;  /* 0x0000001100117245 */ /* 0x000fe40000201400 */
[----:B------:R-:W-:Y:S01]  /*0430*/  @!P0 FSEL R28, R28, 9.9999997473787516356e-06, P3 ;  /* 0x3727c5ac1c1c8808 */ /* 0x000fe20001800000 */
[----:B------:R-:W-:Y:S01]  /*0440*/  FMUL R6, R6, R27 ;  /* 0x0000001b06067220 */ /* 0x000fe20000400000 */
[----:B------:R-:W-:-:S02]  /*0450*/  I2FP.F32.S32 R4, R4 ;  /* 0x0000000400047245 */ /* 0x000fc40000201400 */
[----:B------:R-:W-:Y:S02]  /*0460*/  PRMT R23, R8, 0x7632, R23 ;  /* 0x0000763208177816 */ /* 0x000fe40000000017 */
[C---:B------:R-:W-:Y:S02]  /*0470*/  PRMT R7, R10.reuse, 0x7632, R7 ;  /* 0x000076320a077816 */ /* 0x040fe40000000007 */
[----:B------:R-:W-:Y:S01]  /*0480*/  SHF.L.U32 R9, R10, 0x10, RZ ;  /* 0x000000100a097819 */ /* 0x000fe200000006ff */
[----:B------:R-:W-:Y:S01]  /*0490*/  IMAD.U32 R10, R11, 0x10000, RZ ;  /* 0x000100000b0a7824 */ /* 0x000fe200078e00ff */
[----:B------:R-:W-:Y:S02]  /*04a0*/  PRMT R30, R12, 0x7632, R30 ;  /* 0x000076320c1e7816 */ /* 0x000fe4000000001e */
[C---:B------:R-:W-:Y:S01]  /*04b0*/  PRMT R29, R13.reuse, 0x7632, R29 ;  /* 0x000076320d1d7816 */ /* 0x040fe2000000001d */
[----:B------:R-:W-:Y:S01]  /*04c0*/  IMAD.U32 R13, R13, 0x10000, RZ ;  /* 0x000100000d0d7824 */ /* 0x000fe200078e00ff */
[----:B------:R-:W-:-:S02]  /*04d0*/  I2FP.F32.S32 R16, R16 ;  /* 0x0000001000107245 */ /* 0x000fc40000201400 */
[----:B------:R-:W-:Y:S02]  /*04e0*/  I2FP.F32.S32 R19, R19 ;  /* 0x0000001300137245 */ /* 0x000fe40000201400 */
[----:B------:R-:W-:Y:S02]  /*04f0*/  PRMT R8, R11, 0x7632, R8 ;  /* 0x000076320b087816 */ /* 0x000fe40000000008 */
[C---:B------:R-:W-:Y:S02]  /*0500*/  PRMT R12, R14.reuse, 0x7632, R12 ;  /* 0x000076320e0c7816 */ /* 0x040fe4000000000c */
[----:B------:R-:W-:Y:S02]  /*0510*/  I2FP.F32.S32 R18, R18 ;  /* 0x0000001200127245 */ /* 0x000fe40000201400 */
[----:B------:R-:W-:Y:S01]  /*0520*/  PRMT R11, R15, 0x7632, R11 ;  /* 0x000076320f0b7816 */ /* 0x000fe2000000000b */
[-C--:B------:R-:W-:Y:S01]  /*0530*/  FMUL R5, R5, R28.reuse ;  /* 0x0000001c05057220 */ /* 0x080fe20000400000 */
[-C--:B------:R-:W-:Y:S01]  /*0540*/  FMUL R25, R25, R28.reuse ;  /* 0x0000001c19197220 */ /* 0x080fe20000400000 */
[-C--:B------:R-:W-:Y:S01]  /*0550*/  FMUL R17, R17, R28.reuse ;  /* 0x0000001c11117220 */ /* 0x080fe20000400000 */
[----:B------:R-:W-:Y:S01]  /*0560*/  SHF.L.U32 R14, R14, 0x10, RZ ;  /* 0x000000100e0e7819 */ /* 0x000fe200000006ff */
[-C--:B------:R-:W-:Y:S01]  /*0570*/  FMUL R4, R4, R27.reuse ;  /* 0x0000001b04047220 */ /* 0x080fe20000400000 */
[-C--:B------:R-:W-:Y:S01]  /*0580*/  FMUL R16, R16, R27.reuse ;  /* 0x0000001b10107220 */ /* 0x080fe20000400000 */
[----:B------:R-:W-:Y:S01]  /*0590*/  FMUL R28, R19, R28 ;  /* 0x0000001c131c7220 */ /* 0x000fe20000400000 */
[----:B------:R-:W-:Y:S01]  /*05a0*/  FFMA R6, R24, R6, R13 ;  /* 0x0000000618067223 */ /* 0x000fe2000000000d */
[----:B------:R-:W-:Y:S01]  /*05b0*/  FMUL R27, R18, R27 ;  /* 0x0000001b121b7220 */ /* 0x000fe20000400000 */
[----:B------:R-:W-:Y:S01]  /*05c0*/  SHF.L.U32 R22, R22, 0x10, RZ ;  /* 0x0000001016167819 */ /* 0x000fe200000006ff */
[----:B------:R-:W-:Y:S01]  /*05d0*/  IMAD.U32 R19, R12, 0x10000, RZ ;  /* 0x000100000c137824 */ /* 0x000fe200078e00ff */
[----:B------:R-:W-:Y:S01]  /*05e0*/  SHF.L.U32 R13, R8, 0x10, RZ ;  /* 0x00000010080d7819 */ /* 0x000fe200000006ff */
[----:B------:R-:W-:-:S02]  /*05f0*/  IMAD.U32 R15, R15, 0x10000, RZ ;  /* 0x000100000f0f7824 */ /* 0x000fc400078e00ff */
[----:B------:R-:W-:Y:S02]  /*0600*/  IMAD.U32 R23, R23, 0x10000, RZ ;  /* 0x0001000017177824 */ /* 0x000fe400078e00ff */
[----:B------:R-:W-:Y:S02]  /*0610*/  IMAD.U32 R30, R30, 0x10000, RZ ;  /* 0x000100001e1e7824 */ /* 0x000fe400078e00ff */
[----:B------:R-:W-:Y:S02]  /*0620*/  IMAD.U32 R29, R29, 0x10000, RZ ;  /* 0x000100001d1d7824 */ /* 0x000fe400078e00ff */
[----:B------:R-:W-:Y:S02]  /*0630*/  IMAD.U32 R18, R7, 0x10000, RZ ;  /* 0x0001000007127824 */ /* 0x000fe400078e00ff */
[----:B------:R-:W-:Y:S01]  /*0640*/  IMAD.U32 R12, R11, 0x10000, RZ ;  /* 0x000100000b0c7824 */ /* 0x000fe200078e00ff */
[----:B------:R-:W-:Y:S01]  /*0650*/  FFMA R8, R9, R16, R14 ;  /* 0x0000001009087223 */ /* 0x000fe2000000000e */
[----:B------:R-:W-:Y:S01]  /*0660*/  FFMA R4, R26, R4, R31 ;  /* 0x000000041a047223 */ /* 0x000fe2000000001f */
[----:B------:R-:W-:Y:S01]  /*0670*/  FFMA R5, R23, R5, R30 ;  /* 0x0000000517057223 */ /* 0x000fe2000000001e */
[----:B------:R-:W-:Y:S01]  /*0680*/  FFMA R7, R22, R25, R29 ;  /* 0x0000001916077223 */ /* 0x000fe2000000001d */
[----:B------:R-:W-:Y:S01]  /*0690*/  FFMA R9, R18, R17, R19 ;  /* 0x0000001112097223 */ /* 0x000fe20000000013 */
[----:B------:R-:W-:Y:S01]  /*06a0*/  FFMA R10, R10, R27, R15 ;  /* 0x0000001b0a0a7223 */ /* 0x000fe2000000000f */
[----:B------:R-:W-:-:S02]  /*06b0*/  FFMA R11, R13, R28, R12 ;  /* 0x0000001c0d0b7223 */ /* 0x000fc4000000000c */
[----:B------:R-:W-:Y:S04]  /*06c0*/  STS.128 [R21.X4], R4 ;  /* 0x0000000415007388 */ /* 0x000fe80000004c00 */
[----:B------:R-:W-:Y:S01]  /*06d0*/  STS.128 [R21.X4+0x10], R8 ;  /* 0x0000100815007388 */ /* 0x000fe20000004c00 */
[----:B------:R-:W-:-:S03]  /*06e0*/  LOP3.LUT R25, R20, 0x3fc, RZ, 0xc0, !PT ;  /* 0x000003fc14197812 */ /* 0x000fc600078ec0ff */
[----:B------:R-:W-:Y:S06]  /*06f0*/  BAR.SYNC.DEFER_BLOCKING 0x0 ;  /* 0x0000000000007b1d */ /* 0x000fec0000010000 */
[----:B------:R-:W0:Y:S04]  /*0700*/  LDS.128 R16, [R25.X4] ;  /* 0x0000000019107984 */ /* 0x000e280000004c00 */
[----:B------:R-:W1:Y:S01]  /*0710*/  LDS.128 R12, [R25.X4+0x1000] ;  /* 0x00100000190c7984 */ /* 0x000e620000004c00 */
[----:B------:R-:W-:-:S04]  /*0720*/  LOP3.LUT R0, R25, R0, RZ, 0xfc, !PT ;  /* 0x0000000019007212 */ /* 0x000fc800078efcff */
[----:B------:R-:W-:-:S04]  /*0730*/  LEA R22, P0, R0, c[0x0][0x188], 0x2 ;  /* 0x0000620000167a11 */ /* 0x000fc800078010ff */
[C---:B------:R-:W-:Y:S01]  /*0740*/  LEA.HI.X R23, R0.reuse, c[0x0][0x18c], R3, 0x2, P0 ;  /* 0x0000630000177a11 */ /* 0x040fe200000f1403 */
[----:B------:R-:W-:-:S05]  /*0750*/  IMAD.WIDE R2, R0, R2, c[0x0][0x188] ;  /* 0x0000620000027625 */ /* 0x000fca00078e0202 */
[----:B0-----:R-:W-:Y:S04]  /*0760*/  STG.E.128 [R2.64], R16 ;  /* 0x0000001002007986 */ /* 0x001fe8000c101d04 */
[----:B-1----:R-:W-:Y:S01]  /*0770*/  STG.E.128 [R22.64+0x1000], R12 ;  /* 0x0010000c16007986 */ /* 0x002fe2000c101d04 */
[----:B------:R-:W-:Y:S05]  /*0780*/  EXIT ;  /* 0x000000000000794d */ /* 0x000fea0003800000 */
.L_x_0:
[----:B------:R-:W-:-:S00]  /*0790*/  BRA `(.L_x_0) ;  /* 0xfffffff000007947 */ /* 0x000fc0000383ffff */
[----:B------:R-:W-:-:S00]  /*07a0*/  NOP ;  /* 0x0000000000007918 */ /* 0x000fc00000000000 */
        /* <DEDUP_REMOVED lines=13> */
.L_x_1:


//--------------------- .nv.shared.triton_        --------------------------
	.section	.nv.shared.triton_,"aw",@nobits
	.sectionflags	@""
	.align	16
